//
// Generated by NVIDIA NVVM Compiler
//
// Compiler Build ID: CL-36424714
// Cuda compilation tools, release 13.0, V13.0.88
// Based on NVVM 20.0.0
//

.version 9.0
.target sm_100
.address_size 64

	// .globl	_Z16transpuesta_cudaiiPdS_

.visible .entry _Z16transpuesta_cudaiiPdS_(
	.param .u32 _Z16transpuesta_cudaiiPdS__param_0,
	.param .u32 _Z16transpuesta_cudaiiPdS__param_1,
	.param .u64 .ptr .align 1 _Z16transpuesta_cudaiiPdS__param_2,
	.param .u64 .ptr .align 1 _Z16transpuesta_cudaiiPdS__param_3
)
{
	.reg .pred 	%p<4>;
	.reg .b32 	%r<13>;
	.reg .b64 	%rd<9>;
	.reg .b64 	%fd<2>;

	ld.param.u32 	%r3, [_Z16transpuesta_cudaiiPdS__param_0];
	ld.param.u32 	%r4, [_Z16transpuesta_cudaiiPdS__param_1];
	ld.param.u64 	%rd1, [_Z16transpuesta_cudaiiPdS__param_2];
	ld.param.u64 	%rd2, [_Z16transpuesta_cudaiiPdS__param_3];
	mov.u32 	%r5, %ctaid.y;
	mov.u32 	%r6, %ntid.y;
	mov.u32 	%r7, %tid.y;
	mad.lo.s32 	%r1, %r5, %r6, %r7;
	mov.u32 	%r8, %ctaid.x;
	mov.u32 	%r9, %ntid.x;
	mov.u32 	%r10, %tid.x;
	mad.lo.s32 	%r2, %r8, %r9, %r10;
	setp.ge.s32 	%p1, %r1, %r3;
	setp.ge.s32 	%p2, %r2, %r4;
	or.pred  	%p3, %p1, %p2;
	@%p3 bra 	$L__BB0_2;
	cvta.to.global.u64 	%rd3, %rd1;
	cvta.to.global.u64 	%rd4, %rd2;
	mad.lo.s32 	%r11, %r4, %r1, %r2;
	mul.wide.s32 	%rd5, %r11, 8;
	add.s64 	%rd6, %rd3, %rd5;
	ld.global.f64 	%fd1, [%rd6];
	mad.lo.s32 	%r12, %r2, %r3, %r1;
	mul.wide.s32 	%rd7, %r12, 8;
	add.s64 	%rd8, %rd4, %rd7;
	st.global.f64 	[%rd8], %fd1;
$L__BB0_2:
	ret;

}


// ===== COMPILED SASS (sm_100) =====

	.target	sm_100

	.elftype	@"ET_EXEC"


//--------------------- .note.nv.tkinfo           --------------------------
	.section	.note.nv.tkinfo,"",@"SHT_NOTE"
	.sectionflags	@"SHF_NOTE_NV_TKINFO"
	.tkinfo
        /*0018*/ 	.word	0x00000002
        /*0030*/ 	.string	""
        /*0030*/ 	.string	"ptxas"
        /*0030*/ 	.string	"Cuda compilation tools, release 13.0, V13.0.88"
        /*0030*/ 	.string	"Build cuda_13.0.r13.0/compiler.36424714_0"
        /*0030*/ 	.string	"-arch sm_100 -m 64 "



//--------------------- .note.nv.cuinfo           --------------------------
	.section	.note.nv.cuinfo,"",@"SHT_NOTE"
	.sectionflags	@"SHF_NOTE_NV_CUINFO"
        /*0018*/ 	.short	0x0002
        /*001a*/ 	.short	0x0064
        /*001c*/ 	.short	0x0082
	.zero		2


//--------------------- .nv.info                  --------------------------
	.section	.nv.info,"",@"SHT_CUDA_INFO"
	.align	4


	//----- nvinfo : EIATTR_REGCOUNT
	.align		4
        /*0000*/ 	.byte	0x04, 0x2f
        /*0002*/ 	.short	(.L_1 - .L_0)
	.align		4
.L_0:
        /*0004*/ 	.word	index@(_Z16transpuesta_cudaiiPdS_)
        /*0008*/ 	.word	0x0000000a


	//----- nvinfo : EIATTR_FRAME_SIZE
	.align		4
.L_1:
        /*000c*/ 	.byte	0x04, 0x11
        /*000e*/ 	.short	(.L_3 - .L_2)
	.align		4
.L_2:
        /*0010*/ 	.word	index@(_Z16transpuesta_cudaiiPdS_)
        /*0014*/ 	.word	0x00000000


	//----- nvinfo : EIATTR_MIN_STACK_SIZE
	.align		4
.L_3:
        /*0018*/ 	.byte	0x04, 0x12
        /*001a*/ 	.short	(.L_5 - .L_4)
	.align		4
.L_4:
        /*001c*/ 	.word	index@(_Z16transpuesta_cudaiiPdS_)
        /*0020*/ 	.word	0x00000000
.L_5:


//--------------------- .nv.compat                --------------------------
	.section	.nv.compat,"",@"SHT_CUDA_COMPAT_INFO"
	.align	4
        /*0000*/ 	.byte	0x02, 0x09, 0x00, 0x00, 0x02, 0x02, 0x01, 0x00, 0x02, 0x05, 0x05, 0x00, 0x03, 0x07, 0x01, 0x01
        /*0010*/ 	.byte	0x02, 0x03, 0x00, 0x00, 0x02, 0x06, 0x01, 0x00, 0x04, 0x0b, 0x08, 0x00, 0x09, 0x00, 0x00, 0x00
        /*0020*/ 	.byte	0x00, 0x00, 0x00, 0x00


//--------------------- .nv.info._Z16transpuesta_cudaiiPdS_ --------------------------
	.section	.nv.info._Z16transpuesta_cudaiiPdS_,"",@"SHT_CUDA_INFO"
	.sectionflags	@""
	.align	4


	//----- nvinfo : EIATTR_CUDA_API_VERSION
	.align		4
        /*0000*/ 	.byte	0x04, 0x37
        /*0002*/ 	.short	(.L_7 - .L_6)
.L_6:
        /*0004*/ 	.word	0x00000082


	//----- nvinfo : EIATTR_KPARAM_INFO
	.align		4
.L_7:
        /*0008*/ 	.byte	0x04, 0x17
        /*000a*/ 	.short	(.L_9 - .L_8)
.L_8:
        /*000c*/ 	.word	0x00000000
        /*0010*/ 	.short	0x0003
        /*0012*/ 	.short	0x0010
        /*0014*/ 	.byte	0x00, 0xf5, 0x21, 0x00


	//----- nvinfo : EIATTR_KPARAM_INFO
	.align		4
.L_9:
        /*0018*/ 	.byte	0x04, 0x17
        /*001a*/ 	.short	(.L_11 - .L_10)
.L_10:
        /*001c*/ 	.word	0x00000000
        /*0020*/ 	.short	0x0002
        /*0022*/ 	.short	0x0008
        /*0024*/ 	.byte	0x00, 0xf5, 0x21, 0x00


	//----- nvinfo : EIATTR_KPARAM_INFO
	.align		4
.L_11:
        /*0028*/ 	.byte	0x04, 0x17
        /*002a*/ 	.short	(.L_13 - .L_12)
.L_12:
        /*002c*/ 	.word	0x00000000
        /*0030*/ 	.short	0x0001
        /*0032*/ 	.short	0x0004
        /*0034*/ 	.byte	0x00, 0xf0, 0x11, 0x00


	//----- nvinfo : EIATTR_KPARAM_INFO
	.align		4
.L_13:
        /*0038*/ 	.byte	0x04, 0x17
        /*003a*/ 	.short	(.L_15 - .L_14)
.L_14:
        /*003c*/ 	.word	0x00000000
        /*0040*/ 	.short	0x0000
        /*0042*/ 	.short	0x0000
        /*0044*/ 	.byte	0x00, 0xf0, 0x11, 0x00


	//----- nvinfo : EIATTR_SPARSE_MMA_MASK
	.align		4
.L_15:
        /*0048*/ 	.byte	0x03, 0x50
        /*004a*/ 	.short	0x0000


	//----- nvinfo : EIATTR_MAXREG_COUNT
	.align		4
        /*004c*/ 	.byte	0x03, 0x1b
        /*004e*/ 	.short	0x00ff


	//----- nvinfo : EIATTR_MERCURY_ISA_VERSION
	.align		4
        /*0050*/ 	.byte	0x03, 0x5f
        /*0052*/ 	.short	0x0101


	//----- nvinfo : EIATTR_VRC_CTA_INIT_COUNT
	.align		4
        /*0054*/ 	.byte	0x02, 0x4a
	.zero		1
	.zero		1


	//----- nvinfo : EIATTR_EXIT_INSTR_OFFSETS
	.align		4
        /*0058*/ 	.byte	0x04, 0x1c
        /*005a*/ 	.short	(.L_17 - .L_16)


	//   ....[0]....
.L_16:
        /*005c*/ 	.word	0x000000c0


	//   ....[1]....
        /*0060*/ 	.word	0x00000160


	//----- nvinfo : EIATTR_CBANK_PARAM_SIZE
	.align		4
.L_17:
        /*0064*/ 	.byte	0x03, 0x19
        /*0066*/ 	.short	0x0018


	//----- nvinfo : EIATTR_PARAM_CBANK
	.align		4
        /*0068*/ 	.byte	0x04, 0x0a
        /*006a*/ 	.short	(.L_19 - .L_18)
	.align		4
.L_18:
        /*006c*/ 	.word	index@(.nv.constant0._Z16transpuesta_cudaiiPdS_)
        /*0070*/ 	.short	0x0380
        /*0072*/ 	.short	0x0018


	//----- nvinfo : EIATTR_SW_WAR
	.align		4
.L_19:
        /*0074*/ 	.byte	0x04, 0x36
        /*0076*/ 	.short	(.L_21 - .L_20)
.L_20:
        /*0078*/ 	.word	0x00000008
.L_21:


//--------------------- .nv.callgraph             --------------------------
	.section	.nv.callgraph,"",@"SHT_CUDA_CALLGRAPH"
	.align	4
	.sectionentsize	8
	.align		4
        /*0000*/ 	.word	0x00000000
	.align		4
        /*0004*/ 	.word	0xffffffff
	.align		4
        /*0008*/ 	.word	0x00000000
	.align		4
        /*000c*/ 	.word	0xfffffffe
	.align		4
        /*0010*/ 	.word	0x00000000
	.align		4
        /*0014*/ 	.word	0xfffffffd
	.align		4
        /*0018*/ 	.word	0x00000000
	.align		4
        /*001c*/ 	.word	0xfffffffc


//--------------------- .text._Z16transpuesta_cudaiiPdS_ --------------------------
	.section	.text._Z16transpuesta_cudaiiPdS_,"ax",@progbits
	.align	128
        .global         _Z16transpuesta_cudaiiPdS_
        .type           _Z16transpuesta_cudaiiPdS_,@function
        .size           _Z16transpuesta_cudaiiPdS_,(.L_x_1 - _Z16transpuesta_cudaiiPdS_)
        .other          _Z16transpuesta_cudaiiPdS_,@"STO_CUDA_ENTRY STV_DEFAULT"
_Z16transpuesta_cudaiiPdS_:
.text._Z16transpuesta_cudaiiPdS_:
[----:B------:R-:W-:Y:S01]  /*0000*/  LDC R1, c[0x0][0x37c] ;  /* 0x0000df00ff017b82 */ /* 0x000fe20000000800 */
[----:B------:R-:W0:Y:S07]  /*0010*/  S2R R2, SR_TID.X ;  /* 0x0000000000027919 */ /* 0x000e2e0000002100 */
[----:B------:R-:W1:Y:S01]  /*0020*/  LDC R0, c[0x0][0x364] ;  /* 0x0000d900ff007b82 */ /* 0x000e620000000800 */
[----:B------:R-:W2:Y:S01]  /*0030*/  LDCU.64 UR6, c[0x0][0x380] ;  /* 0x00007000ff0677ac */ /* 0x000ea20008000a00 */
[----:B------:R-:W1:Y:S06]  /*0040*/  S2R R3, SR_TID.Y ;  /* 0x0000000000037919 */ /* 0x000e6c0000002200 */
[----:B------:R-:W0:Y:S08]  /*0050*/  S2UR UR5, SR_CTAID.X ;  /* 0x00000000000579c3 */ /* 0x000e300000002500 */
[----:B------:R-:W0:Y:S08]  /*0060*/  LDC R7, c[0x0][0x360] ;  /* 0x0000d800ff077b82 */ /* 0x000e300000000800 */
[----:B------:R-:W1:Y:S01]  /*0070*/  S2UR UR4, SR_CTAID.Y ;  /* 0x00000000000479c3 */ /* 0x000e620000002600 */
[----:B0-----:R-:W-:-:S05]  /*0080*/  IMAD R7, R7, UR5, R2 ;  /* 0x0000000507077c24 */ /* 0x001fca000f8e0202 */
[----:B--2---:R-:W-:Y:S01]  /*0090*/  ISETP.GE.AND P0, PT, R7, UR7, PT ;  /* 0x0000000707007c0c */ /* 0x004fe2000bf06270 */
[----:B-1----:R-:W-:-:S05]  /*00a0*/  IMAD R0, R0, UR4, R3 ;  /* 0x0000000400007c24 */ /* 0x002fca000f8e0203 */
[----:B------:R-:W-:-:S13]  /*00b0*/  ISETP.GE.OR P0, PT, R0, UR6, P0 ;  /* 0x0000000600007c0c */ /* 0x000fda0008706670 */
[----:B------:R-:W-:Y:S05]  /*00c0*/  @P0 EXIT ;  /* 0x000000000000094d */ /* 0x000fea0003800000 */
[----:B------:R-:W0:Y:S01]  /*00d0*/  LDC.64 R2, c[0x0][0x388] ;  /* 0x0000e200ff027b82 */ /* 0x000e220000000a00 */
[----:B------:R-:W1:Y:S01]  /*00e0*/  LDCU.64 UR4, c[0x0][0x358] ;  /* 0x00006b00ff0477ac */ /* 0x000e620008000a00 */
[----:B------:R-:W-:-:S04]  /*00f0*/  IMAD R5, R0, UR7, R7 ;  /* 0x0000000700057c24 */ /* 0x000fc8000f8e0207 */
[----:B0-----:R-:W-:Y:S02]  /*0100*/  IMAD.WIDE R2, R5, 0x8, R2 ;  /* 0x0000000805027825 */ /* 0x001fe400078e0202 */
[----:B------:R-:W0:Y:S04]  /*0110*/  LDC.64 R4, c[0x0][0x390] ;  /* 0x0000e400ff047b82 */ /* 0x000e280000000a00 */
[----:B-1----:R-:W2:Y:S01]  /*0120*/  LDG.E.64 R2, desc[UR4][R2.64] ;  /* 0x0000000402027981 */ /* 0x002ea2000c1e1b00 */
[----:B------:R-:W-:-:S04]  /*0130*/  IMAD R7, R7, UR6, R0 ;  /* 0x0000000607077c24 */ /* 0x000fc8000f8e0200 */
[----:B0-----:R-:W-:-:S05]  /*0140*/  IMAD.WIDE R4, R7, 0x8, R4 ;  /* 0x0000000807047825 */ /* 0x001fca00078e0204 */
[----:B--2---:R-:W-:Y:S01]  /*0150*/  STG.E.64 desc[UR4][R4.64], R2 ;  /* 0x0000000204007986 */ /* 0x004fe2000c101b04 */
[----:B------:R-:W-:Y:S05]  /*0160*/  EXIT ;  /* 0x000000000000794d */ /* 0x000fea0003800000 */
.L_x_0:
[----:B------:R-:W-:-:S00]  /*0170*/  BRA `(.L_x_0) ;  /* 0xfffffffc00fc7947 */ /* 0x000fc0000383ffff */
[----:B------:R-:W-:-:S00]  /*0180*/  NOP ;  /* 0x0000000000007918 */ /* 0x000fc00000000000 */
[----:B------:R-:W-:-:S00]  /*0190*/  NOP ;  /* 0x0000000000007918 */ /* 0x000fc00000000000 */
[----:B------:R-:W-:-:S00]  /*01a0*/  NOP ;  /* 0x0000000000007918 */ /* 0x000fc00000000000 */
[----:B------:R-:W-:-:S00]  /*01b0*/  NOP ;  /* 0x0000000000007918 */ /* 0x000fc00000000000 */
[----:B------:R-:W-:-:S00]  /*01c0*/  NOP ;  /* 0x0000000000007918 */ /* 0x000fc00000000000 */
[----:B------:R-:W-:-:S00]  /*01d0*/  NOP ;  /* 0x0000000000007918 */ /* 0x000fc00000000000 */
[----:B------:R-:W-:-:S00]  /*01e0*/  NOP ;  /* 0x0000000000007918 */ /* 0x000fc00000000000 */
[----:B------:R-:W-:-:S00]  /*01f0*/  NOP ;  /* 0x0000000000007918 */ /* 0x000fc00000000000 */
.L_x_1:


//--------------------- .nv.shared.reserved.0     --------------------------
	.section	.nv.shared.reserved.0,"aw",@nobits
	.weak		__nv_reservedSMEM_offset_0_alias
	.size		__nv_reservedSMEM_offset_0_alias, 0, 64
	.other		__nv_reservedSMEM_offset_0_alias,@"STO_CUDA_RESERVED_SHARED STV_DEFAULT"
__nv_reservedSMEM_offset_0_alias:
	.zero		0
	.zero		64


//--------------------- .nv.constant0._Z16transpuesta_cudaiiPdS_ --------------------------
	.section	.nv.constant0._Z16transpuesta_cudaiiPdS_,"a",@progbits
	.sectionflags	@""
	.align	4
.nv.constant0._Z16transpuesta_cudaiiPdS_:
	.zero		920


//--------------------- SYMBOLS --------------------------

	.type		.nv.reservedSmem.offset0,@object
	.size		.nv.reservedSmem.offset0,0x4
